//
// Generated by NVIDIA NVVM Compiler
//
// Compiler Build ID: CL-36424714
// Cuda compilation tools, release 13.0, V13.0.88
// Based on NVVM 20.0.0
//

.version 9.0
.target sm_100
.address_size 64

	// .globl	_Z18distinguish_idx_1Dv
.extern .func  (.param .b32 func_retval0) vprintf
(
	.param .b64 vprintf_param_0,
	.param .b64 vprintf_param_1
)
;
.global .align 1 .b8 $str[38] = {98, 100, 120, 58, 37, 100, 44, 116, 104, 120, 58, 37, 100, 44, 98, 108, 107, 95, 100, 58, 37, 100, 44, 116, 104, 114, 101, 97, 100, 95, 105, 100, 120, 58, 37, 100, 10};
.global .align 1 .b8 $str$1[103] = {98, 100, 120, 58, 37, 100, 44, 32, 98, 100, 121, 58, 37, 100, 44, 32, 98, 100, 122, 58, 37, 100, 44, 32, 116, 104, 120, 58, 37, 100, 44, 32, 116, 104, 121, 58, 37, 100, 44, 32, 116, 104, 122, 58, 37, 100, 44, 32, 98, 108, 107, 95, 100, 120, 58, 37, 100, 44, 32, 98, 108, 107, 95, 100, 121, 58, 37, 100, 44, 32, 98, 108, 107, 95, 100, 122, 58, 37, 100, 44, 32, 103, 108, 111, 98, 97, 108, 95, 116, 104, 114, 101, 97, 100, 95, 105, 100, 120, 58, 37, 100, 10};

.visible .entry _Z18distinguish_idx_1Dv()
{
	.local .align 16 .b8 	__local_depot0[16];
	.reg .b64 	%SP;
	.reg .b64 	%SPL;
	.reg .b32 	%r<7>;
	.reg .b64 	%rd<5>;

	mov.u64 	%SPL, __local_depot0;
	cvta.local.u64 	%SP, %SPL;
	add.u64 	%rd1, %SP, 0;
	add.u64 	%rd2, %SPL, 0;
	mov.u32 	%r1, %ctaid.x;
	mov.u32 	%r2, %tid.x;
	mov.u32 	%r3, %ntid.x;
	mad.lo.s32 	%r4, %r1, %r3, %r2;
	st.local.v4.u32 	[%rd2], {%r1, %r2, %r3, %r4};
	mov.u64 	%rd3, $str;
	cvta.global.u64 	%rd4, %rd3;
	{ // callseq 0, 0
	.param .b64 param0;
	st.param.b64 	[param0], %rd4;
	.param .b64 param1;
	st.param.b64 	[param1], %rd1;
	.param .b32 retval0;
	call.uni (retval0), 
	vprintf, 
	(
	param0, 
	param1
	);
	ld.param.b32 	%r5, [retval0];
	} // callseq 0
	ret;

}
	// .globl	_Z18distinguish_idx_2Dv
.visible .entry _Z18distinguish_idx_2Dv()
{
	.local .align 16 .b8 	__local_depot1[16];
	.reg .b64 	%SP;
	.reg .b64 	%SPL;
	.reg .b32 	%r<11>;
	.reg .b64 	%rd<5>;

	mov.u64 	%SPL, __local_depot1;
	cvta.local.u64 	%SP, %SPL;
	add.u64 	%rd1, %SP, 0;
	add.u64 	%rd2, %SPL, 0;
	mov.u32 	%r1, %ctaid.x;
	mov.u32 	%r2, %ctaid.y;
	mov.u32 	%r3, %tid.x;
	mov.u32 	%r4, %tid.y;
	mov.u32 	%r5, %ntid.x;
	mul.lo.s32 	%r6, %r3, %r4;
	mul.lo.s32 	%r7, %r1, %r2;
	mad.lo.s32 	%r8, %r7, %r5, %r6;
	st.local.v4.u32 	[%rd2], {%r1, %r3, %r5, %r8};
	mov.u64 	%rd3, $str;
	cvta.global.u64 	%rd4, %rd3;
	{ // callseq 1, 0
	.param .b64 param0;
	st.param.b64 	[param0], %rd4;
	.param .b64 param1;
	st.param.b64 	[param1], %rd1;
	.param .b32 retval0;
	call.uni (retval0), 
	vprintf, 
	(
	param0, 
	param1
	);
	ld.param.b32 	%r9, [retval0];
	} // callseq 1
	ret;

}
	// .globl	_Z18distinguish_idx_3Dv
.visible .entry _Z18distinguish_idx_3Dv()
{
	.local .align 8 .b8 	__local_depot2[40];
	.reg .b64 	%SP;
	.reg .b64 	%SPL;
	.reg .b32 	%r<19>;
	.reg .b64 	%rd<5>;

	mov.u64 	%SPL, __local_depot2;
	cvta.local.u64 	%SP, %SPL;
	add.u64 	%rd1, %SP, 0;
	add.u64 	%rd2, %SPL, 0;
	mov.u32 	%r1, %ctaid.x;
	mov.u32 	%r2, %ctaid.y;
	mov.u32 	%r3, %ctaid.z;
	mov.u32 	%r4, %tid.x;
	mov.u32 	%r5, %tid.y;
	mov.u32 	%r6, %tid.z;
	mov.u32 	%r7, %ntid.x;
	mov.u32 	%r8, %ntid.y;
	mov.u32 	%r9, %ntid.z;
	mov.u32 	%r10, %nctaid.x;
	mov.u32 	%r11, %nctaid.y;
	mad.lo.s32 	%r12, %r11, %r3, %r2;
	mad.lo.s32 	%r13, %r12, %r10, %r1;
	mad.lo.s32 	%r14, %r13, %r9, %r6;
	mad.lo.s32 	%r15, %r14, %r8, %r5;
	mad.lo.s32 	%r16, %r15, %r7, %r4;
	st.local.v2.u32 	[%rd2], {%r1, %r2};
	st.local.v2.u32 	[%rd2+8], {%r3, %r4};
	st.local.v2.u32 	[%rd2+16], {%r5, %r6};
	st.local.v2.u32 	[%rd2+24], {%r7, %r8};
	st.local.v2.u32 	[%rd2+32], {%r9, %r16};
	mov.u64 	%rd3, $str$1;
	cvta.global.u64 	%rd4, %rd3;
	{ // callseq 2, 0
	.param .b64 param0;
	st.param.b64 	[param0], %rd4;
	.param .b64 param1;
	st.param.b64 	[param1], %rd1;
	.param .b32 retval0;
	call.uni (retval0), 
	vprintf, 
	(
	param0, 
	param1
	);
	ld.param.b32 	%r17, [retval0];
	} // callseq 2
	ret;

}


// ===== COMPILED SASS (sm_100) =====

	.target	sm_100

	.elftype	@"ET_EXEC"


//--------------------- .note.nv.tkinfo           --------------------------
	.section	.note.nv.tkinfo,"",@"SHT_NOTE"
	.sectionflags	@"SHF_NOTE_NV_TKINFO"
	.tkinfo
        /*0018*/ 	.word	0x00000002
        /*0030*/ 	.string	""
        /*0030*/ 	.string	"ptxas"
        /*0030*/ 	.string	"Cuda compilation tools, release 13.0, V13.0.88"
        /*0030*/ 	.string	"Build cuda_13.0.r13.0/compiler.36424714_0"
        /*0030*/ 	.string	"-arch sm_100 -m 64 "



//--------------------- .note.nv.cuinfo           --------------------------
	.section	.note.nv.cuinfo,"",@"SHT_NOTE"
	.sectionflags	@"SHF_NOTE_NV_CUINFO"
        /*0018*/ 	.short	0x0002
        /*001a*/ 	.short	0x0064
        /*001c*/ 	.short	0x0082
	.zero		2


//--------------------- .nv.info                  --------------------------
	.section	.nv.info,"",@"SHT_CUDA_INFO"
	.align	4


	//----- nvinfo : EIATTR_REGCOUNT
	.align		4
        /*0000*/ 	.byte	0x04, 0x2f
        /*0002*/ 	.short	(.L_3 - .L_2)
	.align		4
.L_2:
        /*0004*/ 	.word	index@(_Z18distinguish_idx_1Dv)
        /*0008*/ 	.word	0x00000018


	//----- nvinfo : EIATTR_FRAME_SIZE
	.align		4
.L_3:
        /*000c*/ 	.byte	0x04, 0x11
        /*000e*/ 	.short	(.L_5 - .L_4)
	.align		4
.L_4:
        /*0010*/ 	.word	index@(_Z18distinguish_idx_1Dv)
        /*0014*/ 	.word	0x00000010


	//----- nvinfo : EIATTR_REGCOUNT
	.align		4
.L_5:
        /*0018*/ 	.byte	0x04, 0x2f
        /*001a*/ 	.short	(.L_7 - .L_6)
	.align		4
.L_6:
        /*001c*/ 	.word	index@(_Z18distinguish_idx_2Dv)
        /*0020*/ 	.word	0x00000018


	//----- nvinfo : EIATTR_FRAME_SIZE
	.align		4
.L_7:
        /*0024*/ 	.byte	0x04, 0x11
        /*0026*/ 	.short	(.L_9 - .L_8)
	.align		4
.L_8:
        /*0028*/ 	.word	index@(_Z18distinguish_idx_2Dv)
        /*002c*/ 	.word	0x00000010


	//----- nvinfo : EIATTR_REGCOUNT
	.align		4
.L_9:
        /*0030*/ 	.byte	0x04, 0x2f
        /*0032*/ 	.short	(.L_11 - .L_10)
	.align		4
.L_10:
        /*0034*/ 	.word	index@(_Z18distinguish_idx_3Dv)
        /*0038*/ 	.word	0x00000018


	//----- nvinfo : EIATTR_FRAME_SIZE
	.align		4
.L_11:
        /*003c*/ 	.byte	0x04, 0x11
        /*003e*/ 	.short	(.L_13 - .L_12)
	.align		4
.L_12:
        /*0040*/ 	.word	index@(_Z18distinguish_idx_3Dv)
        /*0044*/ 	.word	0x00000028


	//----- nvinfo : EIATTR_MIN_STACK_SIZE
	.align		4
.L_13:
        /*0048*/ 	.byte	0x04, 0x12
        /*004a*/ 	.short	(.L_15 - .L_14)
	.align		4
.L_14:
        /*004c*/ 	.word	index@(_Z18distinguish_idx_3Dv)
        /*0050*/ 	.word	0x00000028


	//----- nvinfo : EIATTR_MIN_STACK_SIZE
	.align		4
.L_15:
        /*0054*/ 	.byte	0x04, 0x12
        /*0056*/ 	.short	(.L_17 - .L_16)
	.align		4
.L_16:
        /*0058*/ 	.word	index@(_Z18distinguish_idx_2Dv)
        /*005c*/ 	.word	0x00000010


	//----- nvinfo : EIATTR_MIN_STACK_SIZE
	.align		4
.L_17:
        /*0060*/ 	.byte	0x04, 0x12
        /*0062*/ 	.short	(.L_19 - .L_18)
	.align		4
.L_18:
        /*0064*/ 	.word	index@(_Z18distinguish_idx_1Dv)
        /*0068*/ 	.word	0x00000010
.L_19:


//--------------------- .nv.compat                --------------------------
	.section	.nv.compat,"",@"SHT_CUDA_COMPAT_INFO"
	.align	4
        /*0000*/ 	.byte	0x02, 0x09, 0x00, 0x00, 0x02, 0x02, 0x01, 0x00, 0x02, 0x05, 0x05, 0x00, 0x03, 0x07, 0x01, 0x01
        /*0010*/ 	.byte	0x02, 0x03, 0x00, 0x00, 0x02, 0x06, 0x01, 0x00, 0x04, 0x0b, 0x08, 0x00, 0x09, 0x00, 0x00, 0x00
        /*0020*/ 	.byte	0x00, 0x00, 0x00, 0x00


//--------------------- .nv.info._Z18distinguish_idx_3Dv --------------------------
	.section	.nv.info._Z18distinguish_idx_3Dv,"",@"SHT_CUDA_INFO"
	.sectionflags	@""
	.align	4


	//----- nvinfo : EIATTR_CUDA_API_VERSION
	.align		4
        /*0000*/ 	.byte	0x04, 0x37
        /*0002*/ 	.short	(.L_21 - .L_20)
.L_20:
        /*0004*/ 	.word	0x00000082


	//----- nvinfo : EIATTR_SPARSE_MMA_MASK
	.align		4
.L_21:
        /*0008*/ 	.byte	0x03, 0x50
        /*000a*/ 	.short	0x0000


	//----- nvinfo : EIATTR_MAXREG_COUNT
	.align		4
        /*000c*/ 	.byte	0x03, 0x1b
        /*000e*/ 	.short	0x00ff


	//----- nvinfo : EIATTR_EXTERNS
	.align		4
        /*0010*/ 	.byte	0x04, 0x0f
        /*0012*/ 	.short	(.L_23 - .L_22)


	//   ....[0]....
	.align		4
.L_22:
        /*0014*/ 	.word	index@(vprintf)


	//----- nvinfo : EIATTR_MERCURY_ISA_VERSION
	.align		4
.L_23:
        /*0018*/ 	.byte	0x03, 0x5f
        /*001a*/ 	.short	0x0101


	//----- nvinfo : EIATTR_VRC_CTA_INIT_COUNT
	.align		4
        /*001c*/ 	.byte	0x02, 0x4a
	.zero		1
	.zero		1


	//----- nvinfo : EIATTR_SYSCALL_OFFSETS
	.align		4
        /*0020*/ 	.byte	0x04, 0x46
        /*0022*/ 	.short	(.L_25 - .L_24)


	//   ....[0]....
.L_24:
        /*0024*/ 	.word	0x00000210


	//----- nvinfo : EIATTR_EXIT_INSTR_OFFSETS
	.align		4
.L_25:
        /*0028*/ 	.byte	0x04, 0x1c
        /*002a*/ 	.short	(.L_27 - .L_26)


	//   ....[0]....
.L_26:
        /*002c*/ 	.word	0x00000220


	//----- nvinfo : EIATTR_SW_WAR
	.align		4
.L_27:
        /*0030*/ 	.byte	0x04, 0x36
        /*0032*/ 	.short	(.L_29 - .L_28)
.L_28:
        /*0034*/ 	.word	0x00000008
.L_29:


//--------------------- .nv.info._Z18distinguish_idx_2Dv --------------------------
	.section	.nv.info._Z18distinguish_idx_2Dv,"",@"SHT_CUDA_INFO"
	.sectionflags	@""
	.align	4


	//----- nvinfo : EIATTR_CUDA_API_VERSION
	.align		4
        /*0000*/ 	.byte	0x04, 0x37
        /*0002*/ 	.short	(.L_31 - .L_30)
.L_30:
        /*0004*/ 	.word	0x00000082


	//----- nvinfo : EIATTR_SPARSE_MMA_MASK
	.align		4
.L_31:
        /*0008*/ 	.byte	0x03, 0x50
        /*000a*/ 	.short	0x0000


	//----- nvinfo : EIATTR_MAXREG_COUNT
	.align		4
        /*000c*/ 	.byte	0x03, 0x1b
        /*000e*/ 	.short	0x00ff


	//----- nvinfo : EIATTR_EXTERNS
	.align		4
        /*0010*/ 	.byte	0x04, 0x0f
        /*0012*/ 	.short	(.L_33 - .L_32)


	//   ....[0]....
	.align		4
.L_32:
        /*0014*/ 	.word	index@(vprintf)


	//----- nvinfo : EIATTR_MERCURY_ISA_VERSION
	.align		4
.L_33:
        /*0018*/ 	.byte	0x03, 0x5f
        /*001a*/ 	.short	0x0101


	//----- nvinfo : EIATTR_VRC_CTA_INIT_COUNT
	.align		4
        /*001c*/ 	.byte	0x02, 0x4a
	.zero		1
	.zero		1


	//----- nvinfo : EIATTR_SYSCALL_OFFSETS
	.align		4
        /*0020*/ 	.byte	0x04, 0x46
        /*0022*/ 	.short	(.L_35 - .L_34)


	//   ....[0]....
.L_34:
        /*0024*/ 	.word	0x00000150


	//----- nvinfo : EIATTR_EXIT_INSTR_OFFSETS
	.align		4
.L_35:
        /*0028*/ 	.byte	0x04, 0x1c
        /*002a*/ 	.short	(.L_37 - .L_36)


	//   ....[0]....
.L_36:
        /*002c*/ 	.word	0x00000160


	//----- nvinfo : EIATTR_SW_WAR
	.align		4
.L_37:
        /*0030*/ 	.byte	0x04, 0x36
        /*0032*/ 	.short	(.L_39 - .L_38)
.L_38:
        /*0034*/ 	.word	0x00000008
.L_39:


//--------------------- .nv.info._Z18distinguish_idx_1Dv --------------------------
	.section	.nv.info._Z18distinguish_idx_1Dv,"",@"SHT_CUDA_INFO"
	.sectionflags	@""
	.align	4


	//----- nvinfo : EIATTR_CUDA_API_VERSION
	.align		4
        /*0000*/ 	.byte	0x04, 0x37
        /*0002*/ 	.short	(.L_41 - .L_40)
.L_40:
        /*0004*/ 	.word	0x00000082


	//----- nvinfo : EIATTR_SPARSE_MMA_MASK
	.align		4
.L_41:
        /*0008*/ 	.byte	0x03, 0x50
        /*000a*/ 	.short	0x0000


	//----- nvinfo : EIATTR_MAXREG_COUNT
	.align		4
        /*000c*/ 	.byte	0x03, 0x1b
        /*000e*/ 	.short	0x00ff


	//----- nvinfo : EIATTR_EXTERNS
	.align		4
        /*0010*/ 	.byte	0x04, 0x0f
        /*0012*/ 	.short	(.L_43 - .L_42)


	//   ....[0]....
	.align		4
.L_42:
        /*0014*/ 	.word	index@(vprintf)


	//----- nvinfo : EIATTR_MERCURY_ISA_VERSION
	.align		4
.L_43:
        /*0018*/ 	.byte	0x03, 0x5f
        /*001a*/ 	.short	0x0101


	//----- nvinfo : EIATTR_VRC_CTA_INIT_COUNT
	.align		4
        /*001c*/ 	.byte	0x02, 0x4a
	.zero		1
	.zero		1


	//----- nvinfo : EIATTR_SYSCALL_OFFSETS
	.align		4
        /*0020*/ 	.byte	0x04, 0x46
        /*0022*/ 	.short	(.L_45 - .L_44)


	//   ....[0]....
.L_44:
        /*0024*/ 	.word	0x00000110


	//----- nvinfo : EIATTR_EXIT_INSTR_OFFSETS
	.align		4
.L_45:
        /*0028*/ 	.byte	0x04, 0x1c
        /*002a*/ 	.short	(.L_47 - .L_46)


	//   ....[0]....
.L_46:
        /*002c*/ 	.word	0x00000120


	//----- nvinfo : EIATTR_SW_WAR
	.align		4
.L_47:
        /*0030*/ 	.byte	0x04, 0x36
        /*0032*/ 	.short	(.L_49 - .L_48)
.L_48:
        /*0034*/ 	.word	0x00000008
.L_49:


//--------------------- .nv.callgraph             --------------------------
	.section	.nv.callgraph,"",@"SHT_CUDA_CALLGRAPH"
	.align	4
	.sectionentsize	8
	.align		4
        /*0000*/ 	.word	0x00000000
	.align		4
        /*0004*/ 	.word	0xffffffff
	.align		4
        /*0008*/ 	.word	index@(_Z18distinguish_idx_3Dv)
	.align		4
        /*000c*/ 	.word	index@(vprintf)
	.align		4
        /*0010*/ 	.word	index@(_Z18distinguish_idx_2Dv)
	.align		4
        /*0014*/ 	.word	index@(vprintf)
	.align		4
        /*0018*/ 	.word	index@(_Z18distinguish_idx_1Dv)
	.align		4
        /*001c*/ 	.word	index@(vprintf)
	.align		4
        /*0020*/ 	.word	0x00000000
	.align		4
        /*0024*/ 	.word	0xfffffffe
	.align		4
        /*0028*/ 	.word	0x00000000
	.align		4
        /*002c*/ 	.word	0xfffffffd
	.align		4
        /*0030*/ 	.word	0x00000000
	.align		4
        /*0034*/ 	.word	0xfffffffc


//--------------------- .nv.constant4             --------------------------
	.section	.nv.constant4,"a",@progbits
	.align	8
	.align		8
.nv.constant4:
        /*0000*/ 	.dword	vprintf
	.align		8
        /*0008*/ 	.dword	$str
	.align		8
        /*0010*/ 	.dword	$str$1


//--------------------- .text._Z18distinguish_idx_3Dv --------------------------
	.section	.text._Z18distinguish_idx_3Dv,"ax",@progbits
	.align	128
        .global         _Z18distinguish_idx_3Dv
        .type           _Z18distinguish_idx_3Dv,@function
        .size           _Z18distinguish_idx_3Dv,(.L_x_6 - _Z18distinguish_idx_3Dv)
        .other          _Z18distinguish_idx_3Dv,@"STO_CUDA_ENTRY STV_DEFAULT"
_Z18distinguish_idx_3Dv:
.text._Z18distinguish_idx_3Dv:
[----:B------:R-:W0:Y:S01]  /*0000*/  LDC R1, c[0x0][0x37c] ;  /* 0x0000df00ff017b82 */ /* 0x000e220000000800 */
[----:B------:R-:W1:Y:S01]  /*0010*/  S2R R5, SR_CTAID.Y ;  /* 0x0000000000057919 */ /* 0x000e620000002600 */
[----:B------:R-:W2:Y:S06]  /*0020*/  LDCU UR5, c[0x0][0x2fc] ;  /* 0x00005f80ff0577ac */ /* 0x000eac0008000800 */
[----:B------:R-:W3:Y:S01]  /*0030*/  LDC R12, c[0x0][0x360] ;  /* 0x0000d800ff0c7b82 */ /* 0x000ee20000000800 */
[----:B0-----:R-:W-:Y:S01]  /*0040*/  IADD3 R1, PT, PT, R1, -0x28, RZ ;  /* 0xffffffd801017810 */ /* 0x001fe20007ffe0ff */
[----:B------:R-:W0:Y:S01]  /*0050*/  S2R R8, SR_CTAID.Z ;  /* 0x0000000000087919 */ /* 0x000e220000002700 */
[----:B------:R-:W-:Y:S01]  /*0060*/  MOV R0, 0x0 ;  /* 0x0000000000007802 */ /* 0x000fe20000000f00 */
[----:B------:R-:W1:Y:S04]  /*0070*/  S2R R4, SR_CTAID.X ;  /* 0x0000000000047919 */ /* 0x000e680000002500 */
[----:B------:R-:W3:Y:S01]  /*0080*/  LDC R13, c[0x0][0x364] ;  /* 0x0000d900ff0d7b82 */ /* 0x000ee20000000800 */
[----:B------:R-:W4:Y:S01]  /*0090*/  S2R R11, SR_TID.Z ;  /* 0x00000000000b7919 */ /* 0x000f220000002300 */
[----:B------:R-:W4:Y:S06]  /*00a0*/  S2R R10, SR_TID.Y ;  /* 0x00000000000a7919 */ /* 0x000f2c0000002200 */
[----:B------:R-:W5:Y:S01]  /*00b0*/  LDC R14, c[0x0][0x368] ;  /* 0x0000da00ff0e7b82 */ /* 0x000f620000000800 */
[----:B------:R-:W2:Y:S01]  /*00c0*/  LDCU UR4, c[0x0][0x370] ;  /* 0x00006e00ff0477ac */ /* 0x000ea20008000800 */
[----:B------:R-:W5:Y:S01]  /*00d0*/  S2R R9, SR_TID.X ;  /* 0x0000000000097919 */ /* 0x000f620000002100 */
[----:B------:R-:W0:Y:S01]  /*00e0*/  LDCU UR6, c[0x0][0x374] ;  /* 0x00006e80ff0677ac */ /* 0x000e220008000800 */
[----:B---3--:R-:W-:Y:S04]  /*00f0*/  STL.64 [R1+0x18], R12 ;  /* 0x0000180c01007387 */ /* 0x008fe80000100a00 */
[----:B-1----:R1:W-:Y:S01]  /*0100*/  STL.64 [R1], R4 ;  /* 0x0000000401007387 */ /* 0x0023e20000100a00 */
[----:B0-----:R-:W-:Y:S01]  /*0110*/  IMAD R3, R8, UR6, R5 ;  /* 0x0000000608037c24 */ /* 0x001fe2000f8e0205 */
[----:B------:R-:W1:Y:S03]  /*0120*/  LDCU.64 UR6, c[0x4][0x10] ;  /* 0x01000200ff0677ac */ /* 0x000e660008000a00 */
[----:B--2---:R-:W-:Y:S01]  /*0130*/  IMAD R3, R3, UR4, R4 ;  /* 0x0000000403037c24 */ /* 0x004fe2000f8e0204 */
[----:B------:R-:W0:Y:S01]  /*0140*/  LDCU UR4, c[0x0][0x2f8] ;  /* 0x00005f00ff0477ac */ /* 0x000e220008000800 */
[----:B----4-:R2:W-:Y:S02]  /*0150*/  STL.64 [R1+0x10], R10 ;  /* 0x0000100a01007387 */ /* 0x0105e40000100a00 */
[----:B-----5:R-:W-:-:S02]  /*0160*/  IMAD R3, R3, R14, R11 ;  /* 0x0000000e03037224 */ /* 0x020fc400078e020b */
[----:B------:R2:W-:Y:S02]  /*0170*/  STL.64 [R1+0x8], R8 ;  /* 0x0000080801007387 */ /* 0x0005e40000100a00 */
[----:B------:R-:W-:-:S04]  /*0180*/  IMAD R3, R3, R13, R10 ;  /* 0x0000000d03037224 */ /* 0x000fc800078e020a */
[----:B------:R-:W-:Y:S02]  /*0190*/  IMAD R15, R3, R12, R9 ;  /* 0x0000000c030f7224 */ /* 0x000fe400078e0209 */
[----:B------:R2:W3:Y:S01]  /*01a0*/  LDC.64 R2, c[0x4][R0] ;  /* 0x0100000000027b82 */ /* 0x0004e20000000a00 */
[----:B-1----:R-:W-:Y:S02]  /*01b0*/  MOV R4, UR6 ;  /* 0x0000000600047c02 */ /* 0x002fe40008000f00 */
[----:B------:R2:W-:Y:S01]  /*01c0*/  STL.64 [R1+0x20], R14 ;  /* 0x0000200e01007387 */ /* 0x0005e20000100a00 */
[----:B------:R-:W-:Y:S02]  /*01d0*/  MOV R5, UR7 ;  /* 0x0000000700057c02 */ /* 0x000fe40008000f00 */
[----:B0-----:R-:W-:-:S04]  /*01e0*/  IADD3 R6, P0, PT, R1, UR4, RZ ;  /* 0x0000000401067c10 */ /* 0x001fc8000ff1e0ff */
[----:B------:R-:W-:-:S09]  /*01f0*/  IADD3.X R7, PT, PT, RZ, UR5, RZ, P0, !PT ;  /* 0x00000005ff077c10 */ /* 0x000fd200087fe4ff */
[----:B------:R-:W-:-:S07]  /*0200*/  LEPC R20, `(.L_x_0) ;  /* 0x000000001014794e */ /* 0x000fce0000000000 */
[----:B--23--:R-:W-:Y:S05]  /*0210*/  CALL.ABS.NOINC R2 ;  /* 0x0000000002007343 */ /* 0x00cfea0003c00000 */
.L_x_0:
[----:B------:R-:W-:Y:S05]  /*0220*/  EXIT ;  /* 0x000000000000794d */ /* 0x000fea0003800000 */
.L_x_1:
[----:B------:R-:W-:-:S00]  /*0230*/  BRA `(.L_x_1) ;  /* 0xfffffffc00fc7947 */ /* 0x000fc0000383ffff */
[----:B------:R-:W-:-:S00]  /*0240*/  NOP ;  /* 0x0000000000007918 */ /* 0x000fc00000000000 */
        /* <DEDUP_REMOVED lines=11> */
.L_x_6:


//--------------------- .text._Z18distinguish_idx_2Dv --------------------------
	.section	.text._Z18distinguish_idx_2Dv,"ax",@progbits
	.align	128
        .global         _Z18distinguish_idx_2Dv
        .type           _Z18distinguish_idx_2Dv,@function
        .size           _Z18distinguish_idx_2Dv,(.L_x_7 - _Z18distinguish_idx_2Dv)
        .other          _Z18distinguish_idx_2Dv,@"STO_CUDA_ENTRY STV_DEFAULT"
_Z18distinguish_idx_2Dv:
.text._Z18distinguish_idx_2Dv:
[----:B------:R-:W0:Y:S01]  /*0000*/  LDC R1, c[0x0][0x37c] ;  /* 0x0000df00ff017b82 */ /* 0x000e220000000800 */
[----:B------:R-:W1:Y:S07]  /*0010*/  S2R R0, SR_TID.Y ;  /* 0x0000000000007919 */ /* 0x000e6e0000002200 */
[----:B------:R-:W2:Y:S01]  /*0020*/  S2UR UR4, SR_CTAID.Y ;  /* 0x00000000000479c3 */ /* 0x000ea20000002600 */
[----:B------:R-:W3:Y:S01]  /*0030*/  LDCU UR5, c[0x0][0x2fc] ;  /* 0x00005f80ff0577ac */ /* 0x000ee20008000800 */
[----:B0-----:R-:W-:Y:S01]  /*0040*/  VIADD R1, R1, 0xfffffff0 ;  /* 0xfffffff001017836 */ /* 0x001fe20000000000 */
[----:B------:R-:W1:Y:S01]  /*0050*/  S2R R9, SR_TID.X ;  /* 0x0000000000097919 */ /* 0x000e620000002100 */
[----:B------:R-:W0:Y:S01]  /*0060*/  LDCU.64 UR6, c[0x4][0x8] ;  /* 0x01000100ff0677ac */ /* 0x000e220008000a00 */
[----:B------:R-:W2:Y:S03]  /*0070*/  S2R R8, SR_CTAID.X ;  /* 0x0000000000087919 */ /* 0x000ea60000002500 */
[----:B------:R-:W4:Y:S01]  /*0080*/  LDC R10, c[0x0][0x360] ;  /* 0x0000d800ff0a7b82 */ /* 0x000f220000000800 */
[----:B0-----:R-:W-:Y:S01]  /*0090*/  IMAD.U32 R4, RZ, RZ, UR6 ;  /* 0x00000006ff047e24 */ /* 0x001fe2000f8e00ff */
[----:B------:R-:W-:Y:S01]  /*00a0*/  MOV R5, UR7 ;  /* 0x0000000700057c02 */ /* 0x000fe20008000f00 */
[----:B-1----:R-:W-:-:S02]  /*00b0*/  IMAD R11, R9, R0, RZ ;  /* 0x00000000090b7224 */ /* 0x002fc400078e02ff */
[----:B--2---:R-:W-:Y:S01]  /*00c0*/  IMAD R0, R8, UR4, RZ ;  /* 0x0000000408007c24 */ /* 0x004fe2000f8e02ff */
[----:B------:R-:W0:Y:S03]  /*00d0*/  LDCU UR4, c[0x0][0x2f8] ;  /* 0x00005f00ff0477ac */ /* 0x000e260008000800 */
[----:B----4-:R-:W-:Y:S01]  /*00e0*/  IMAD R11, R0, R10, R11 ;  /* 0x0000000a000b7224 */ /* 0x010fe200078e020b */
[----:B------:R-:W-:-:S04]  /*00f0*/  MOV R0, 0x0 ;  /* 0x0000000000007802 */ /* 0x000fc80000000f00 */
[----:B------:R1:W-:Y:S01]  /*0100*/  STL.128 [R1], R8 ;  /* 0x0000000801007387 */ /* 0x0003e20000100c00 */
[----:B------:R1:W2:Y:S01]  /*0110*/  LDC.64 R2, c[0x4][R0] ;  /* 0x0100000000027b82 */ /* 0x0002a20000000a00 */
[----:B0-----:R-:W-:-:S04]  /*0120*/  IADD3 R6, P0, PT, R1, UR4, RZ ;  /* 0x0000000401067c10 */ /* 0x001fc8000ff1e0ff */
[----:B---3--:R-:W-:-:S09]  /*0130*/  IADD3.X R7, PT, PT, RZ, UR5, RZ, P0, !PT ;  /* 0x00000005ff077c10 */ /* 0x008fd200087fe4ff */
[----:B------:R-:W-:-:S07]  /*0140*/  LEPC R20, `(.L_x_2) ;  /* 0x000000001014794e */ /* 0x000fce0000000000 */
[----:B-12---:R-:W-:Y:S05]  /*0150*/  CALL.ABS.NOINC R2 ;  /* 0x0000000002007343 */ /* 0x006fea0003c00000 */
.L_x_2:
[----:B------:R-:W-:Y:S05]  /*0160*/  EXIT ;  /* 0x000000000000794d */ /* 0x000fea0003800000 */
.L_x_3:
        /* <DEDUP_REMOVED lines=9> */
.L_x_7:


//--------------------- .text._Z18distinguish_idx_1Dv --------------------------
	.section	.text._Z18distinguish_idx_1Dv,"ax",@progbits
	.align	128
        .global         _Z18distinguish_idx_1Dv
        .type           _Z18distinguish_idx_1Dv,@function
        .size           _Z18distinguish_idx_1Dv,(.L_x_8 - _Z18distinguish_idx_1Dv)
        .other          _Z18distinguish_idx_1Dv,@"STO_CUDA_ENTRY STV_DEFAULT"
_Z18distinguish_idx_1Dv:
.text._Z18distinguish_idx_1Dv:
[----:B------:R-:W0:Y:S01]  /*0000*/  LDC R1, c[0x0][0x37c] ;  /* 0x0000df00ff017b82 */ /* 0x000e220000000800 */
[----:B------:R-:W1:Y:S01]  /*0010*/  S2R R8, SR_CTAID.X ;  /* 0x0000000000087919 */ /* 0x000e620000002500 */
[----:B------:R-:W2:Y:S06]  /*0020*/  LDCU UR5, c[0x0][0x2fc] ;  /* 0x00005f80ff0577ac */ /* 0x000eac0008000800 */
[----:B------:R-:W1:Y:S01]  /*0030*/  LDC R10, c[0x0][0x360] ;  /* 0x0000d800ff0a7b82 */ /* 0x000e620000000800 */
[----:B0-----:R-:W-:Y:S01]  /*0040*/  VIADD R1, R1, 0xfffffff0 ;  /* 0xfffffff001017836 */ /* 0x001fe20000000000 */
[----:B------:R-:W1:Y:S01]  /*0050*/  S2R R9, SR_TID.X ;  /* 0x0000000000097919 */ /* 0x000e620000002100 */
[----:B------:R-:W-:Y:S01]  /*0060*/  MOV R0, 0x0 ;  /* 0x0000000000007802 */ /* 0x000fe20000000f00 */
[----:B------:R-:W0:Y:S04]  /*0070*/  LDCU UR4, c[0x0][0x2f8] ;  /* 0x00005f00ff0477ac */ /* 0x000e280008000800 */
[----:B------:R3:W4:Y:S01]  /*0080*/  LDC.64 R2, c[0x4][R0] ;  /* 0x0100000000027b82 */ /* 0x0007220000000a00 */
[----:B------:R-:W5:Y:S01]  /*0090*/  LDCU.64 UR6, c[0x4][0x8] ;  /* 0x01000100ff0677ac */ /* 0x000f620008000a00 */
[----:B0-----:R-:W-:Y:S01]  /*00a0*/  IADD3 R6, P0, PT, R1, UR4, RZ ;  /* 0x0000000401067c10 */ /* 0x001fe2000ff1e0ff */
[----:B-----5:R-:W-:Y:S01]  /*00b0*/  IMAD.U32 R4, RZ, RZ, UR6 ;  /* 0x00000006ff047e24 */ /* 0x020fe2000f8e00ff */
[----:B------:R-:W-:-:S03]  /*00c0*/  MOV R5, UR7 ;  /* 0x0000000700057c02 */ /* 0x000fc60008000f00 */
[----:B--2---:R-:W-:Y:S02]  /*00d0*/  IMAD.X R7, RZ, RZ, UR5, P0 ;  /* 0x00000005ff077e24 */ /* 0x004fe400080e06ff */
[----:B-1----:R-:W-:-:S05]  /*00e0*/  IMAD R11, R8, R10, R9 ;  /* 0x0000000a080b7224 */ /* 0x002fca00078e0209 */
[----:B------:R3:W-:Y:S02]  /*00f0*/  STL.128 [R1], R8 ;  /* 0x0000000801007387 */ /* 0x0007e40000100c00 */
[----:B------:R-:W-:-:S07]  /*0100*/  LEPC R20, `(.L_x_4) ;  /* 0x000000001014794e */ /* 0x000fce0000000000 */
[----:B---34-:R-:W-:Y:S05]  /*0110*/  CALL.ABS.NOINC R2 ;  /* 0x0000000002007343 */ /* 0x018fea0003c00000 */
.L_x_4:
[----:B------:R-:W-:Y:S05]  /*0120*/  EXIT ;  /* 0x000000000000794d */ /* 0x000fea0003800000 */
.L_x_5:
        /* <DEDUP_REMOVED lines=13> */
.L_x_8:


//--------------------- .nv.global.init           --------------------------
	.section	.nv.global.init,"aw",@progbits
.nv.global.init:
	.type		$str,@object
	.size		$str,($str$1 - $str)
$str:
        /*0000*/ 	.byte	0x62, 0x64, 0x78, 0x3a, 0x25, 0x64, 0x2c, 0x74, 0x68, 0x78, 0x3a, 0x25, 0x64, 0x2c, 0x62, 0x6c
        /*0010*/ 	.byte	0x6b, 0x5f, 0x64, 0x3a, 0x25, 0x64, 0x2c, 0x74, 0x68, 0x72, 0x65, 0x61, 0x64, 0x5f, 0x69, 0x64
        /*0020*/ 	.byte	0x78, 0x3a, 0x25, 0x64, 0x0a, 0x00
	.type		$str$1,@object
	.size		$str$1,(.L_1 - $str$1)
$str$1:
        /*0026*/ 	.byte	0x62, 0x64, 0x78, 0x3a, 0x25, 0x64, 0x2c, 0x20, 0x62, 0x64, 0x79, 0x3a, 0x25, 0x64, 0x2c, 0x20
        /*0036*/ 	.byte	0x62, 0x64, 0x7a, 0x3a, 0x25, 0x64, 0x2c, 0x20, 0x74, 0x68, 0x78, 0x3a, 0x25, 0x64, 0x2c, 0x20
        /*0046*/ 	.byte	0x74, 0x68, 0x79, 0x3a, 0x25, 0x64, 0x2c, 0x20, 0x74, 0x68, 0x7a, 0x3a, 0x25, 0x64, 0x2c, 0x20
        /*0056*/ 	.byte	0x62, 0x6c, 0x6b, 0x5f, 0x64, 0x78, 0x3a, 0x25, 0x64, 0x2c, 0x20, 0x62, 0x6c, 0x6b, 0x5f, 0x64
        /*0066*/ 	.byte	0x79, 0x3a, 0x25, 0x64, 0x2c, 0x20, 0x62, 0x6c, 0x6b, 0x5f, 0x64, 0x7a, 0x3a, 0x25, 0x64, 0x2c
        /*0076*/ 	.byte	0x20, 0x67, 0x6c, 0x6f, 0x62, 0x61, 0x6c, 0x5f, 0x74, 0x68, 0x72, 0x65, 0x61, 0x64, 0x5f, 0x69
        /*0086*/ 	.byte	0x64, 0x78, 0x3a, 0x25, 0x64, 0x0a, 0x00
.L_1:


//--------------------- .nv.shared.reserved.0     --------------------------
	.section	.nv.shared.reserved.0,"aw",@nobits
	.weak		__nv_reservedSMEM_offset_0_alias
	.size		__nv_reservedSMEM_offset_0_alias, 0, 64
	.other		__nv_reservedSMEM_offset_0_alias,@"STO_CUDA_RESERVED_SHARED STV_DEFAULT"
__nv_reservedSMEM_offset_0_alias:
	.zero		0
	.zero		64


//--------------------- .nv.constant0._Z18distinguish_idx_3Dv --------------------------
	.section	.nv.constant0._Z18distinguish_idx_3Dv,"a",@progbits
	.sectionflags	@""
	.align	4
.nv.constant0._Z18distinguish_idx_3Dv:
	.zero		896


//--------------------- .nv.constant0._Z18distinguish_idx_2Dv --------------------------
	.section	.nv.constant0._Z18distinguish_idx_2Dv,"a",@progbits
	.sectionflags	@""
	.align	4
.nv.constant0._Z18distinguish_idx_2Dv:
	.zero		896


//--------------------- .nv.constant0._Z18distinguish_idx_1Dv --------------------------
	.section	.nv.constant0._Z18distinguish_idx_1Dv,"a",@progbits
	.sectionflags	@""
	.align	4
.nv.constant0._Z18distinguish_idx_1Dv:
	.zero		896


//--------------------- SYMBOLS --------------------------

	.type		.nv.reservedSmem.offset0,@object
	.size		.nv.reservedSmem.offset0,0x4
	.type		vprintf,@function
